	.headerflags	@"EF_CUDA_TEXMODE_UNIFIED EF_CUDA_64BIT_ADDRESS EF_CUDA_ACCELERATORS EF_CUDA_SM90 EF_CUDA_VIRTUAL_SM(EF_CUDA_SM90)"
	.elftype	@"ET_EXEC"


//--------------------- .nv.info                  --------------------------
	.section	.nv.info,"",@"SHT_CUDA_INFO"
	.align	4


	//----- nvinfo : EIATTR_REGCOUNT
	.align		4
        /*0000*/ 	.byte	0x04, 0x2f
        /*0002*/ 	.short	(.L_3 - .L_2)
	.align		4
.L_2:
        /*0004*/ 	.word	index@(triton_poi_fused__native_batch_norm_legit_no_training_relu_10)
        /*0008*/ 	.word	0x00000012


	//----- nvinfo : EIATTR_MIN_STACK_SIZE
	.align		4
.L_3:
        /*000c*/ 	.byte	0x04, 0x12
        /*000e*/ 	.short	(.L_5 - .L_4)
	.align		4
.L_4:
        /*0010*/ 	.word	index@(triton_poi_fused__native_batch_norm_legit_no_training_relu_10)
        /*0014*/ 	.word	0x00000000


	//----- nvinfo : EIATTR_FRAME_SIZE
	.align		4
.L_5:
        /*0018*/ 	.byte	0x04, 0x11
        /*001a*/ 	.short	(.L_7 - .L_6)
	.align		4
.L_6:
        /*001c*/ 	.word	index@(triton_poi_fused__native_batch_norm_legit_no_training_relu_10)
        /*0020*/ 	.word	0x00000000


	//----- nvinfo : EIATTR_MIN_STACK_SIZE
	.align		4
.L_7:
        /*0024*/ 	.byte	0x04, 0x12
        /*0026*/ 	.short	(.L_9 - .L_8)
	.align		4
.L_8:
        /*0028*/ 	.word	index@(triton_poi_fused__native_batch_norm_legit_no_training_relu_10)
        /*002c*/ 	.word	0x00000000
.L_9:


//--------------------- .nv.info.triton_poi_fused__native_batch_norm_legit_no_training_relu_10 --------------------------
	.section	.nv.info.triton_poi_fused__native_batch_norm_legit_no_training_relu_10,"",@"SHT_CUDA_INFO"
	.sectionflags	@""
	.align	4


	//----- nvinfo : EIATTR_CUDA_API_VERSION
	.align		4
        /*0000*/ 	.byte	0x04, 0x37
        /*0002*/ 	.short	(.L_11 - .L_10)
.L_10:
        /*0004*/ 	.word	0x0000007c


	//----- nvinfo : EIATTR_KPARAM_INFO
	.align		4
.L_11:
        /*0008*/ 	.byte	0x04, 0x17
        /*000a*/ 	.short	(.L_13 - .L_12)
.L_12:
        /*000c*/ 	.word	0x00000000
        /*0010*/ 	.short	0x0006
        /*0012*/ 	.short	0x0030
        /*0014*/ 	.byte	0x00, 0xf0, 0x11, 0x00


	//----- nvinfo : EIATTR_KPARAM_INFO
	.align		4
.L_13:
        /*0018*/ 	.byte	0x04, 0x17
        /*001a*/ 	.short	(.L_15 - .L_14)
.L_14:
        /*001c*/ 	.word	0x00000000
        /*0020*/ 	.short	0x0005
        /*0022*/ 	.short	0x0028
        /*0024*/ 	.byte	0x00, 0xf4, 0x21, 0x00


	//----- nvinfo : EIATTR_KPARAM_INFO
	.align		4
.L_15:
        /*0028*/ 	.byte	0x04, 0x17
        /*002a*/ 	.short	(.L_17 - .L_16)
.L_16:
        /*002c*/ 	.word	0x00000000
        /*0030*/ 	.short	0x0004
        /*0032*/ 	.short	0x0020
        /*0034*/ 	.byte	0x00, 0xf4, 0x21, 0x00


	//----- nvinfo : EIATTR_KPARAM_INFO
	.align		4
.L_17:
        /*0038*/ 	.byte	0x04, 0x17
        /*003a*/ 	.short	(.L_19 - .L_18)
.L_18:
        /*003c*/ 	.word	0x00000000
        /*0040*/ 	.short	0x0003
        /*0042*/ 	.short	0x0018
        /*0044*/ 	.byte	0x00, 0xf4, 0x21, 0x00


	//----- nvinfo : EIATTR_KPARAM_INFO
	.align		4
.L_19:
        /*0048*/ 	.byte	0x04, 0x17
        /*004a*/ 	.short	(.L_21 - .L_20)
.L_20:
        /*004c*/ 	.word	0x00000000
        /*0050*/ 	.short	0x0002
        /*0052*/ 	.short	0x0010
        /*0054*/ 	.byte	0x00, 0xf4, 0x21, 0x00


	//----- nvinfo : EIATTR_KPARAM_INFO
	.align		4
.L_21:
        /*0058*/ 	.byte	0x04, 0x17
        /*005a*/ 	.short	(.L_23 - .L_22)
.L_22:
        /*005c*/ 	.word	0x00000000
        /*0060*/ 	.short	0x0001
        /*0062*/ 	.short	0x0008
        /*0064*/ 	.byte	0x00, 0xf4, 0x21, 0x00


	//----- nvinfo : EIATTR_KPARAM_INFO
	.align		4
.L_23:
        /*0068*/ 	.byte	0x04, 0x17
        /*006a*/ 	.short	(.L_25 - .L_24)
.L_24:
        /*006c*/ 	.word	0x00000000
        /*0070*/ 	.short	0x0000
        /*0072*/ 	.short	0x0000
        /*0074*/ 	.byte	0x00, 0xf4, 0x21, 0x00


	//----- nvinfo : EIATTR_SPARSE_MMA_MASK
	.align		4
.L_25:
        /*0078*/ 	.byte	0x03, 0x50
        /*007a*/ 	.short	0x0000


	//----- nvinfo : EIATTR_MAXREG_COUNT
	.align		4
        /*007c*/ 	.byte	0x03, 0x1b
        /*007e*/ 	.short	0x00ff


	//----- nvinfo : EIATTR_EXIT_INSTR_OFFSETS
	.align		4
        /*0080*/ 	.byte	0x04, 0x1c
        /*0082*/ 	.short	(.L_27 - .L_26)


	//   ....[0]....
.L_26:
        /*0084*/ 	.word	0x000003d0


	//----- nvinfo : EIATTR_REQNTID
	.align		4
.L_27:
        /*0088*/ 	.byte	0x04, 0x10
        /*008a*/ 	.short	(.L_29 - .L_28)
.L_28:
        /*008c*/ 	.word	0x00000100
        /*0090*/ 	.word	0x00000001
        /*0094*/ 	.word	0x00000001


	//----- nvinfo : EIATTR_CBANK_PARAM_SIZE
	.align		4
.L_29:
        /*0098*/ 	.byte	0x03, 0x19
        /*009a*/ 	.short	0x0034


	//----- nvinfo : EIATTR_PARAM_CBANK
	.align		4
        /*009c*/ 	.byte	0x04, 0x0a
        /*009e*/ 	.short	(.L_31 - .L_30)
	.align		4
.L_30:
        /*00a0*/ 	.word	index@(.nv.constant0.triton_poi_fused__native_batch_norm_legit_no_training_relu_10)
        /*00a4*/ 	.short	0x0210
        /*00a6*/ 	.short	0x0034


	//----- nvinfo : EIATTR_SW_WAR
	.align		4
.L_31:
        /*00a8*/ 	.byte	0x04, 0x36
        /*00aa*/ 	.short	(.L_33 - .L_32)
.L_32:
        /*00ac*/ 	.word	0x00000008
.L_33:


//--------------------- .nv.callgraph             --------------------------
	.section	.nv.callgraph,"",@"SHT_CUDA_CALLGRAPH"
	.align	4
	.sectionentsize	8
	.align		4
        /*0000*/ 	.word	0x00000000
	.align		4
        /*0004*/ 	.word	0xffffffff
	.align		4
        /*0008*/ 	.word	0x00000000
	.align		4
        /*000c*/ 	.word	0xfffffffe
	.align		4
        /*0010*/ 	.word	0x00000000
	.align		4
        /*0014*/ 	.word	0xfffffffd
	.align		4
        /*0018*/ 	.word	0x00000000
	.align		4
        /*001c*/ 	.word	0xfffffffc


//--------------------- .nv.constant4             --------------------------
	.section	.nv.constant4,"a",@progbits
	.align	8
	.align		8
.nv.constant4:
        /*0000*/ 	.dword	_$_str
	.align		8
        /*0008*/ 	.dword	_$_str_$_2


//--------------------- .text.triton_poi_fused__native_batch_norm_legit_no_training_relu_10 --------------------------
	.section	.text.triton_poi_fused__native_batch_norm_legit_no_training_relu_10,"ax",@progbits
	.align	128
        .global         triton_poi_fused__native_batch_norm_legit_no_training_relu_10
        .type           triton_poi_fused__native_batch_norm_legit_no_training_relu_10,@function
        .size           triton_poi_fused__native_batch_norm_legit_no_training_relu_10,(.L_x_1 - triton_poi_fused__native_batch_norm_legit_no_training_relu_10)
        .other          triton_poi_fused__native_batch_norm_legit_no_training_relu_10,@"STO_CUDA_ENTRY STV_DEFAULT"
triton_poi_fused__native_batch_norm_legit_no_training_relu_10:
.text.triton_poi_fused__native_batch_norm_legit_no_training_relu_10:
[----:B------:R-:W-:Y:S01]  /*0000*/  LDC R1, c[0x0][0x28] ;  /* 0x00000a00ff017b82 */ /* 0x000fe20000000800 */
[----:B------:R-:W1:Y:S07]  /*0010*/  S2R R0, SR_TID.X ;  /* 0x0000000000007919 */ /* 0x000e6e0000002100 */
[----:B------:R-:W2:Y:S01]  /*0020*/  LDC.64 R2, c[0x0][0x220] ;  /* 0x00008800ff027b82 */ /* 0x000ea20000000a00 */
[----:B------:R-:W-:Y:S01]  /*0030*/  ULDC.64 UR4, c[0x0][0x208] ;  /* 0x0000820000047ab9 */ /* 0x000fe20000000a00 */
[----:B------:R-:W3:Y:S06]  /*0040*/  S2R R7, SR_CTAID.X ;  /* 0x0000000000077919 */ /* 0x000eec0000002500 */
[----:B------:R-:W4:Y:S08]  /*0050*/  LDC.64 R8, c[0x0][0x228] ;  /* 0x00008a00ff087b82 */ /* 0x000f300000000a00 */
[----:B------:R-:W5:Y:S01]  /*0060*/  LDC.64 R10, c[0x0][0x230] ;  /* 0x00008c00ff0a7b82 */ /* 0x000f620000000a00 */
[----:B-1----:R-:W-:-:S02]  /*0070*/  SHF.L.U32 R0, R0, 0x1, RZ ;  /* 0x0000000100007819 */ /* 0x002fc400000006ff */
[----:B---3--:R-:W-:Y:S02]  /*0080*/  SHF.R.S32.HI R5, RZ, 0x16, R7 ;  /* 0x00000016ff057819 */ /* 0x008fe40000011407 */
[----:B------:R-:W-:Y:S02]  /*0090*/  LOP3.LUT R0, R0, 0x1fe, RZ, 0xc0, !PT ;  /* 0x000001fe00007812 */ /* 0x000fe400078ec0ff */
[----:B------:R-:W-:Y:S02]  /*00a0*/  SGXT R5, R5, 0x1 ;  /* 0x000000010505781a */ /* 0x000fe40000000200 */
[----:B------:R-:W-:Y:S02]  /*00b0*/  LEA R0, R7, R0, 0x9 ;  /* 0x0000000007007211 */ /* 0x000fe400078e48ff */
[----:B------:R-:W1:Y:S02]  /*00c0*/  LDC.64 R6, c[0x0][0x218] ;  /* 0x00008600ff067b82 */ /* 0x000e640000000a00 */
[----:B------:R-:W-:-:S04]  /*00d0*/  LEA.HI R5, R5, R0, RZ, 0x7 ;  /* 0x0000000005057211 */ /* 0x000fc800078f38ff */
[----:B------:R-:W-:-:S04]  /*00e0*/  LOP3.LUT R5, R5, 0xffffff80, RZ, 0xc0, !PT ;  /* 0xffffff8005057812 */ /* 0x000fc800078ec0ff */
[----:B------:R-:W-:Y:S02]  /*00f0*/  IADD3 R13, R0, -R5, RZ ;  /* 0x80000005000d7210 */ /* 0x000fe40007ffe0ff */
[----:B------:R-:W3:Y:S03]  /*0100*/  LDC.64 R4, c[0x0][0x210] ;  /* 0x00008400ff047b82 */ /* 0x000ee60000000a00 */
[----:B--2---:R-:W-:-:S06]  /*0110*/  IMAD.WIDE R2, R13, 0x4, R2 ;  /* 0x000000040d027825 */ /* 0x004fcc00078e0202 */
[----:B------:R-:W2:Y:S01]  /*0120*/  LDG.E.EL.64 R2, desc[UR4][R2.64] ;  /* 0x0000000402027981 */ /* 0x000ea2000c2e1b00 */
[----:B-1----:R-:W-:-:S04]  /*0130*/  IMAD.WIDE R6, R13, 0x4, R6 ;  /* 0x000000040d067825 */ /* 0x002fc800078e0206 */
[C---:B----4-:R-:W-:Y:S02]  /*0140*/  IMAD.WIDE R8, R13.reuse, 0x4, R8 ;  /* 0x000000040d087825 */ /* 0x050fe400078e0208 */
[----:B------:R-:W4:Y:S02]  /*0150*/  LDG.E.EL.64 R6, desc[UR4][R6.64] ;  /* 0x0000000406067981 */ /* 0x000f24000c2e1b00 */
[----:B-----5:R-:W-:Y:S02]  /*0160*/  IMAD.WIDE R10, R13, 0x4, R10 ;  /* 0x000000040d0a7825 */ /* 0x020fe400078e020a */
[----:B------:R-:W5:Y:S02]  /*0170*/  LDG.E.EL.64 R8, desc[UR4][R8.64] ;  /* 0x0000000408087981 */ /* 0x000f64000c2e1b00 */
[----:B---3--:R-:W-:Y:S02]  /*0180*/  IMAD.WIDE R4, R0, 0x4, R4 ;  /* 0x0000000400047825 */ /* 0x008fe400078e0204 */
[----:B------:R-:W5:Y:S04]  /*0190*/  LDG.E.EL.64 R10, desc[UR4][R10.64] ;  /* 0x000000040a0a7981 */ /* 0x000f68000c2e1b00 */
[----:B------:R-:W4:Y:S01]  /*01a0*/  LDG.E.64 R4, desc[UR4][R4.64] ;  /* 0x0000000404047981 */ /* 0x000f22000c1e1b00 */
[----:B------:R-:W-:Y:S01]  /*01b0*/  HFMA2.MMA R14, -RZ, RZ, 1.625, 0 ;  /* 0x3e800000ff0e7435 */ /* 0x000fe200000001ff */
[----:B--2---:R-:W-:Y:S01]  /*01c0*/  FADD R2, R2, 9.9999997473787516356e-06 ;  /* 0x3727c5ac02027421 */ /* 0x004fe20000000000 */
[----:B------:R-:W-:-:S03]  /*01d0*/  FADD R3, R3, 9.9999997473787516356e-06 ;  /* 0x3727c5ac03037421 */ /* 0x000fc60000000000 */
[----:B------:R-:W1:Y:S08]  /*01e0*/  MUFU.SQRT R12, R2 ;  /* 0x00000002000c7308 */ /* 0x000e700000002000 */
[----:B------:R2:W3:Y:S01]  /*01f0*/  MUFU.SQRT R13, R3 ;  /* 0x00000003000d7308 */ /* 0x0004e20000002000 */
[C---:B-1----:R-:W-:Y:S02]  /*0200*/  FSETP.GT.AND P0, PT, R12.reuse, 8.50705917302346158658e+37, PT ;  /* 0x7e8000000c00780b */ /* 0x042fe40003f04000 */
[----:B------:R-:W-:Y:S01]  /*0210*/  FSETP.GEU.AND P2, PT, R12, 1.175494350822287508e-38, PT ;  /* 0x008000000c00780b */ /* 0x000fe20003f4e000 */
[----:B--2---:R-:W1:Y:S01]  /*0220*/  LDC.64 R2, c[0x0][0x238] ;  /* 0x00008e00ff027b82 */ /* 0x004e620000000a00 */
[----:B---3--:R-:W-:-:S02]  /*0230*/  FSETP.GT.AND P1, PT, R13, 8.50705917302346158658e+37, PT ;  /* 0x7e8000000d00780b */ /* 0x008fc40003f24000 */
[----:B------:R-:W-:-:S07]  /*0240*/  FSETP.GEU.AND P3, PT, R13, 1.175494350822287508e-38, PT ;  /* 0x008000000d00780b */ /* 0x000fce0003f6e000 */
[----:B------:R-:W-:-:S04]  /*0250*/  @P0 FMUL R12, R12, 0.25 ;  /* 0x3e8000000c0c0820 */ /* 0x000fc80000400000 */
[----:B------:R-:W-:Y:S01]  /*0260*/  @!P2 FMUL R12, R12, 16777216 ;  /* 0x4b8000000c0ca820 */ /* 0x000fe20000400000 */
[----:B------:R-:W-:-:S04]  /*0270*/  @P1 FMUL R13, R13, 0.25 ;  /* 0x3e8000000d0d1820 */ /* 0x000fc80000400000 */
[----:B------:R-:W-:Y:S01]  /*0280*/  @!P3 FMUL R13, R13, 16777216 ;  /* 0x4b8000000d0db820 */ /* 0x000fe20000400000 */
[----:B------:R-:W2:Y:S01]  /*0290*/  MUFU.RCP R12, R12 ;  /* 0x0000000c000c7308 */ /* 0x000ea20000001000 */
[----:B------:R-:W-:-:S07]  /*02a0*/  FSEL R15, R14, 1, P0 ;  /* 0x3f8000000e0f7808 */ /* 0x000fce0000000000 */
[----:B------:R-:W3:Y:S01]  /*02b0*/  MUFU.RCP R13, R13 ;  /* 0x0000000d000d7308 */ /* 0x000ee20000001000 */
[----:B------:R-:W-:Y:S01]  /*02c0*/  FSEL R14, R14, 1, P1 ;  /* 0x3f8000000e0e7808 */ /* 0x000fe20000800000 */
[----:B------:R-:W-:-:S04]  /*02d0*/  @!P2 FMUL R15, R15, 16777216 ;  /* 0x4b8000000f0fa820 */ /* 0x000fc80000400000 */
[----:B------:R-:W-:Y:S01]  /*02e0*/  @!P3 FMUL R14, R14, 16777216 ;  /* 0x4b8000000e0eb820 */ /* 0x000fe20000400000 */
[----:B----4-:R-:W-:Y:S01]  /*02f0*/  FADD R5, R5, -R7 ;  /* 0x8000000705057221 */ /* 0x010fe20000000000 */
[----:B------:R-:W-:Y:S01]  /*0300*/  FADD R4, R4, -R6 ;  /* 0x8000000604047221 */ /* 0x000fe20000000000 */
[----:B--2---:R-:W-:Y:S01]  /*0310*/  FMUL R15, R12, R15 ;  /* 0x0000000f0c0f7220 */ /* 0x004fe20000400000 */
[----:B---3--:R-:W-:-:S03]  /*0320*/  FMUL R14, R13, R14 ;  /* 0x0000000e0d0e7220 */ /* 0x008fc60000400000 */
[----:B------:R-:W-:Y:S01]  /*0330*/  FMUL R15, R4, R15 ;  /* 0x0000000f040f7220 */ /* 0x000fe20000400000 */
[----:B------:R-:W-:-:S03]  /*0340*/  FMUL R14, R5, R14 ;  /* 0x0000000e050e7220 */ /* 0x000fc60000400000 */
[----:B-----5:R-:W-:Y:S01]  /*0350*/  FFMA R8, R8, R15, R10 ;  /* 0x0000000f08087223 */ /* 0x020fe2000000000a */
[----:B------:R-:W-:-:S04]  /*0360*/  FFMA R9, R9, R14, R11 ;  /* 0x0000000e09097223 */ /* 0x000fc8000000000b */
[----:B------:R-:W-:Y:S02]  /*0370*/  FSETP.GEU.AND P0, PT, R8, RZ, PT ;  /* 0x000000ff0800720b */ /* 0x000fe40003f0e000 */
[C---:B------:R-:W-:Y:S01]  /*0380*/  FSETP.GEU.AND P1, PT, R9.reuse, RZ, PT ;  /* 0x000000ff0900720b */ /* 0x040fe20003f2e000 */
[----:B-1----:R-:W-:Y:S01]  /*0390*/  IMAD.WIDE R2, R0, 0x4, R2 ;  /* 0x0000000400027825 */ /* 0x002fe200078e0202 */
[----:B------:R-:W-:Y:S02]  /*03a0*/  FSEL R8, R8, RZ, P0 ;  /* 0x000000ff08087208 */ /* 0x000fe40000000000 */
[----:B------:R-:W-:-:S05]  /*03b0*/  FSEL R9, R9, RZ, P1 ;  /* 0x000000ff09097208 */ /* 0x000fca0000800000 */
[----:B------:R-:W-:Y:S01]  /*03c0*/  STG.E.64 desc[UR4][R2.64], R8 ;  /* 0x0000000802007986 */ /* 0x000fe2000c101b04 */
[----:B------:R-:W-:Y:S05]  /*03d0*/  EXIT ;  /* 0x000000000000794d */ /* 0x000fea0003800000 */
.L_x_0:
[----:B------:R-:W-:-:S00]  /*03e0*/  BRA `(.L_x_0) ;  /* 0xfffffffc00fc7947 */ /* 0x000fc0000383ffff */
[----:B------:R-:W-:-:S00]  /*03f0*/  NOP ;  /* 0x0000000000007918 */ /* 0x000fc00000000000 */
        /* <DEDUP_REMOVED lines=8> */
.L_x_1:


//--------------------- .nv.global.init           --------------------------
	.section	.nv.global.init,"aw",@progbits
.nv.global.init:
	.type		_$_str,@object
	.size		_$_str,(_$_str_$_2 - _$_str)
_$_str:
        /*0000*/ 	.byte	0x5f, 0x5f, 0x43, 0x55, 0x44, 0x41, 0x5f, 0x46, 0x54, 0x5a, 0x00
	.type		_$_str_$_2,@object
	.size		_$_str_$_2,(.L_1 - _$_str_$_2)
_$_str_$_2:
        /*000b*/ 	.byte	0x5f, 0x5f, 0x43, 0x55, 0x44, 0x41, 0x5f, 0x50, 0x52, 0x45, 0x43, 0x5f, 0x53, 0x51, 0x52, 0x54
        /*001b*/ 	.byte	0x00
.L_1:


//--------------------- .nv.constant0.triton_poi_fused__native_batch_norm_legit_no_training_relu_10 --------------------------
	.section	.nv.constant0.triton_poi_fused__native_batch_norm_legit_no_training_relu_10,"a",@progbits
	.sectionflags	@""
	.align	4
.nv.constant0.triton_poi_fused__native_batch_norm_legit_no_training_relu_10:
	.zero		580
